//
// Generated by NVIDIA NVVM Compiler
//
// Compiler Build ID: CL-36424714
// Cuda compilation tools, release 13.0, V13.0.88
// Based on NVVM 20.0.0
//

.version 9.0
.target sm_100
.address_size 64

	// .globl	abs_strided_double

.visible .entry abs_strided_double(
	.param .u32 abs_strided_double_param_0,
	.param .u32 abs_strided_double_param_1,
	.param .u64 .ptr .align 1 abs_strided_double_param_2,
	.param .u32 abs_strided_double_param_3,
	.param .u64 .ptr .align 1 abs_strided_double_param_4
)
{
	.reg .pred 	%p<5>;
	.reg .b32 	%r<14>;
	.reg .b64 	%rd<8>;
	.reg .b64 	%fd<3>;

	ld.param.u32 	%r6, [abs_strided_double_param_0];
	ld.param.u32 	%r7, [abs_strided_double_param_1];
	ld.param.u64 	%rd3, [abs_strided_double_param_2];
	ld.param.u32 	%r8, [abs_strided_double_param_3];
	ld.param.u64 	%rd4, [abs_strided_double_param_4];
	mov.u32 	%r9, %ctaid.x;
	mov.u32 	%r1, %ntid.x;
	mov.u32 	%r10, %tid.x;
	mad.lo.s32 	%r13, %r9, %r1, %r10;
	setp.ge.s32 	%p1, %r13, %r6;
	@%p1 bra 	$L__BB0_6;
	mov.u32 	%r11, %nctaid.x;
	mul.lo.s32 	%r3, %r1, %r11;
	cvta.to.global.u64 	%rd1, %rd3;
	cvta.to.global.u64 	%rd2, %rd4;
$L__BB0_2:
	setp.lt.s32 	%p2, %r13, %r7;
	@%p2 bra 	$L__BB0_5;
	rem.s32 	%r12, %r13, %r8;
	setp.ne.s32 	%p3, %r12, 0;
	@%p3 bra 	$L__BB0_5;
	mul.wide.s32 	%rd5, %r13, 8;
	add.s64 	%rd6, %rd1, %rd5;
	ld.global.f64 	%fd1, [%rd6];
	abs.f64 	%fd2, %fd1;
	add.s64 	%rd7, %rd2, %rd5;
	st.global.f64 	[%rd7], %fd2;
$L__BB0_5:
	add.s32 	%r13, %r13, %r3;
	setp.lt.s32 	%p4, %r13, %r6;
	@%p4 bra 	$L__BB0_2;
$L__BB0_6:
	ret;

}


// ===== COMPILED SASS (sm_100) =====

	.target	sm_100

	.elftype	@"ET_EXEC"


//--------------------- .note.nv.tkinfo           --------------------------
	.section	.note.nv.tkinfo,"",@"SHT_NOTE"
	.sectionflags	@"SHF_NOTE_NV_TKINFO"
	.tkinfo
        /*0018*/ 	.word	0x00000002
        /*0030*/ 	.string	""
        /*0030*/ 	.string	"ptxas"
        /*0030*/ 	.string	"Cuda compilation tools, release 13.0, V13.0.88"
        /*0030*/ 	.string	"Build cuda_13.0.r13.0/compiler.36424714_0"
        /*0030*/ 	.string	"-arch sm_100 -m 64 "



//--------------------- .note.nv.cuinfo           --------------------------
	.section	.note.nv.cuinfo,"",@"SHT_NOTE"
	.sectionflags	@"SHF_NOTE_NV_CUINFO"
        /*0018*/ 	.short	0x0002
        /*001a*/ 	.short	0x0064
        /*001c*/ 	.short	0x0082
	.zero		2


//--------------------- .nv.info                  --------------------------
	.section	.nv.info,"",@"SHT_CUDA_INFO"
	.align	4


	//----- nvinfo : EIATTR_REGCOUNT
	.align		4
        /*0000*/ 	.byte	0x04, 0x2f
        /*0002*/ 	.short	(.L_1 - .L_0)
	.align		4
.L_0:
        /*0004*/ 	.word	index@(abs_strided_double)
        /*0008*/ 	.word	0x00000011


	//----- nvinfo : EIATTR_FRAME_SIZE
	.align		4
.L_1:
        /*000c*/ 	.byte	0x04, 0x11
        /*000e*/ 	.short	(.L_3 - .L_2)
	.align		4
.L_2:
        /*0010*/ 	.word	index@(abs_strided_double)
        /*0014*/ 	.word	0x00000000


	//----- nvinfo : EIATTR_MIN_STACK_SIZE
	.align		4
.L_3:
        /*0018*/ 	.byte	0x04, 0x12
        /*001a*/ 	.short	(.L_5 - .L_4)
	.align		4
.L_4:
        /*001c*/ 	.word	index@(abs_strided_double)
        /*0020*/ 	.word	0x00000000
.L_5:


//--------------------- .nv.compat                --------------------------
	.section	.nv.compat,"",@"SHT_CUDA_COMPAT_INFO"
	.align	4
        /*0000*/ 	.byte	0x02, 0x09, 0x00, 0x00, 0x02, 0x02, 0x01, 0x00, 0x02, 0x05, 0x05, 0x00, 0x03, 0x07, 0x01, 0x01
        /*0010*/ 	.byte	0x02, 0x03, 0x00, 0x00, 0x02, 0x06, 0x01, 0x00, 0x04, 0x0b, 0x08, 0x00, 0x01, 0x00, 0x00, 0x00
        /*0020*/ 	.byte	0x00, 0x00, 0x00, 0x00


//--------------------- .nv.info.abs_strided_double --------------------------
	.section	.nv.info.abs_strided_double,"",@"SHT_CUDA_INFO"
	.sectionflags	@""
	.align	4


	//----- nvinfo : EIATTR_CUDA_API_VERSION
	.align		4
        /*0000*/ 	.byte	0x04, 0x37
        /*0002*/ 	.short	(.L_7 - .L_6)
.L_6:
        /*0004*/ 	.word	0x00000082


	//----- nvinfo : EIATTR_KPARAM_INFO
	.align		4
.L_7:
        /*0008*/ 	.byte	0x04, 0x17
        /*000a*/ 	.short	(.L_9 - .L_8)
.L_8:
        /*000c*/ 	.word	0x00000000
        /*0010*/ 	.short	0x0004
        /*0012*/ 	.short	0x0018
        /*0014*/ 	.byte	0x00, 0xf5, 0x21, 0x00


	//----- nvinfo : EIATTR_KPARAM_INFO
	.align		4
.L_9:
        /*0018*/ 	.byte	0x04, 0x17
        /*001a*/ 	.short	(.L_11 - .L_10)
.L_10:
        /*001c*/ 	.word	0x00000000
        /*0020*/ 	.short	0x0003
        /*0022*/ 	.short	0x0010
        /*0024*/ 	.byte	0x00, 0xf0, 0x11, 0x00


	//----- nvinfo : EIATTR_KPARAM_INFO
	.align		4
.L_11:
        /*0028*/ 	.byte	0x04, 0x17
        /*002a*/ 	.short	(.L_13 - .L_12)
.L_12:
        /*002c*/ 	.word	0x00000000
        /*0030*/ 	.short	0x0002
        /*0032*/ 	.short	0x0008
        /*0034*/ 	.byte	0x00, 0xf5, 0x21, 0x00


	//----- nvinfo : EIATTR_KPARAM_INFO
	.align		4
.L_13:
        /*0038*/ 	.byte	0x04, 0x17
        /*003a*/ 	.short	(.L_15 - .L_14)
.L_14:
        /*003c*/ 	.word	0x00000000
        /*0040*/ 	.short	0x0001
        /*0042*/ 	.short	0x0004
        /*0044*/ 	.byte	0x00, 0xf0, 0x11, 0x00


	//----- nvinfo : EIATTR_KPARAM_INFO
	.align		4
.L_15:
        /*0048*/ 	.byte	0x04, 0x17
        /*004a*/ 	.short	(.L_17 - .L_16)
.L_16:
        /*004c*/ 	.word	0x00000000
        /*0050*/ 	.short	0x0000
        /*0052*/ 	.short	0x0000
        /*0054*/ 	.byte	0x00, 0xf0, 0x11, 0x00


	//----- nvinfo : EIATTR_SPARSE_MMA_MASK
	.align		4
.L_17:
        /*0058*/ 	.byte	0x03, 0x50
        /*005a*/ 	.short	0x0000


	//----- nvinfo : EIATTR_MAXREG_COUNT
	.align		4
        /*005c*/ 	.byte	0x03, 0x1b
        /*005e*/ 	.short	0x00ff


	//----- nvinfo : EIATTR_MERCURY_ISA_VERSION
	.align		4
        /*0060*/ 	.byte	0x03, 0x5f
        /*0062*/ 	.short	0x0101


	//----- nvinfo : EIATTR_VRC_CTA_INIT_COUNT
	.align		4
        /*0064*/ 	.byte	0x02, 0x4a
	.zero		1
	.zero		1


	//----- nvinfo : EIATTR_EXIT_INSTR_OFFSETS
	.align		4
        /*0068*/ 	.byte	0x04, 0x1c
        /*006a*/ 	.short	(.L_19 - .L_18)


	//   ....[0]....
.L_18:
        /*006c*/ 	.word	0x00000070


	//   ....[1]....
        /*0070*/ 	.word	0x00000330


	//----- nvinfo : EIATTR_CRS_STACK_SIZE
	.align		4
.L_19:
        /*0074*/ 	.byte	0x04, 0x1e
        /*0076*/ 	.short	(.L_21 - .L_20)
.L_20:
        /*0078*/ 	.word	0x00000000


	//----- nvinfo : EIATTR_CBANK_PARAM_SIZE
	.align		4
.L_21:
        /*007c*/ 	.byte	0x03, 0x19
        /*007e*/ 	.short	0x0020


	//----- nvinfo : EIATTR_PARAM_CBANK
	.align		4
        /*0080*/ 	.byte	0x04, 0x0a
        /*0082*/ 	.short	(.L_23 - .L_22)
	.align		4
.L_22:
        /*0084*/ 	.word	index@(.nv.constant0.abs_strided_double)
        /*0088*/ 	.short	0x0380
        /*008a*/ 	.short	0x0020


	//----- nvinfo : EIATTR_SW_WAR
	.align		4
.L_23:
        /*008c*/ 	.byte	0x04, 0x36
        /*008e*/ 	.short	(.L_25 - .L_24)
.L_24:
        /*0090*/ 	.word	0x00000008
.L_25:


//--------------------- .nv.callgraph             --------------------------
	.section	.nv.callgraph,"",@"SHT_CUDA_CALLGRAPH"
	.align	4
	.sectionentsize	8
	.align		4
        /*0000*/ 	.word	0x00000000
	.align		4
        /*0004*/ 	.word	0xffffffff
	.align		4
        /*0008*/ 	.word	0x00000000
	.align		4
        /*000c*/ 	.word	0xfffffffe
	.align		4
        /*0010*/ 	.word	0x00000000
	.align		4
        /*0014*/ 	.word	0xfffffffd
	.align		4
        /*0018*/ 	.word	0x00000000
	.align		4
        /*001c*/ 	.word	0xfffffffc


//--------------------- .text.abs_strided_double  --------------------------
	.section	.text.abs_strided_double,"ax",@progbits
	.align	128
        .global         abs_strided_double
        .type           abs_strided_double,@function
        .size           abs_strided_double,(.L_x_4 - abs_strided_double)
        .other          abs_strided_double,@"STO_CUDA_ENTRY STV_DEFAULT"
abs_strided_double:
.text.abs_strided_double:
[----:B------:R-:W-:Y:S01]  /*0000*/  LDC R1, c[0x0][0x37c] ;  /* 0x0000df00ff017b82 */ /* 0x000fe20000000800 */
[----:B------:R-:W0:Y:S07]  /*0010*/  S2R R7, SR_TID.X ;  /* 0x0000000000077919 */ /* 0x000e2e0000002100 */
[----:B------:R-:W0:Y:S01]  /*0020*/  S2UR UR4, SR_CTAID.X ;  /* 0x00000000000479c3 */ /* 0x000e220000002500 */
[----:B------:R-:W1:Y:S07]  /*0030*/  LDCU UR5, c[0x0][0x380] ;  /* 0x00007000ff0577ac */ /* 0x000e6e0008000800 */
[----:B------:R-:W0:Y:S02]  /*0040*/  LDC R0, c[0x0][0x360] ;  /* 0x0000d800ff007b82 */ /* 0x000e240000000800 */
[----:B0-----:R-:W-:-:S05]  /*0050*/  IMAD R7, R0, UR4, R7 ;  /* 0x0000000400077c24 */ /* 0x001fca000f8e0207 */
[----:B-1----:R-:W-:-:S13]  /*0060*/  ISETP.GE.AND P0, PT, R7, UR5, PT ;  /* 0x0000000507007c0c */ /* 0x002fda000bf06270 */
[----:B------:R-:W-:Y:S05]  /*0070*/  @P0 EXIT ;  /* 0x000000000000094d */ /* 0x000fea0003800000 */
[----:B------:R-:W0:Y:S01]  /*0080*/  LDC R14, c[0x0][0x390] ;  /* 0x0000e400ff0e7b82 */ /* 0x000e220000000800 */
[----:B------:R-:W1:Y:S01]  /*0090*/  LDCU UR4, c[0x0][0x370] ;  /* 0x00006e00ff0477ac */ /* 0x000e620008000800 */
[----:B------:R-:W2:Y:S06]  /*00a0*/  LDCU.64 UR6, c[0x0][0x358] ;  /* 0x00006b00ff0677ac */ /* 0x000eac0008000a00 */
[----:B------:R-:W3:Y:S01]  /*00b0*/  LDC.64 R2, c[0x0][0x388] ;  /* 0x0000e200ff027b82 */ /* 0x000ee20000000a00 */
[----:B------:R-:W4:Y:S01]  /*00c0*/  LDCU UR5, c[0x0][0x384] ;  /* 0x00007080ff0577ac */ /* 0x000f220008000800 */
[----:B------:R-:W0:Y:S06]  /*00d0*/  LDCU UR8, c[0x0][0x380] ;  /* 0x00007000ff0877ac */ /* 0x000e2c0008000800 */
[----:B------:R-:W0:Y:S01]  /*00e0*/  LDC.64 R4, c[0x0][0x398] ;  /* 0x0000e600ff047b82 */ /* 0x000e220000000a00 */
[----:B-1----:R-:W-:-:S07]  /*00f0*/  IMAD R0, R0, UR4, RZ ;  /* 0x0000000400007c24 */ /* 0x002fce000f8e02ff */
.L_x_2:
[----:B----4-:R-:W-:Y:S01]  /*0100*/  ISETP.GE.AND P0, PT, R7, UR5, PT ;  /* 0x0000000507007c0c */ /* 0x010fe2000bf06270 */
[----:B------:R-:W-:-:S12]  /*0110*/  BSSY.RECONVERGENT B0, `(.L_x_0) ;  /* 0x000001e000007945 */ /* 0x000fd80003800200 */
[----:B-1----:R-:W-:Y:S05]  /*0120*/  @!P0 BRA `(.L_x_1) ;  /* 0x0000000000708947 */ /* 0x002fea0003800000 */
[----:B0-----:R-:W-:Y:S02]  /*0130*/  IABS R11, R14 ;  /* 0x0000000e000b7213 */ /* 0x001fe40000000000 */
[----:B------:R-:W-:Y:S02]  /*0140*/  ISETP.GE.AND P2, PT, R7, RZ, PT ;  /* 0x000000ff0700720c */ /* 0x000fe40003f46270 */
[----:B------:R-:W0:Y:S08]  /*0150*/  I2F.RP R6, R11 ;  /* 0x0000000b00067306 */ /* 0x000e300000209400 */
[----:B0-----:R-:W0:Y:S02]  /*0160*/  MUFU.RCP R6, R6 ;  /* 0x0000000600067308 */ /* 0x001e240000001000 */
[----:B0-----:R-:W-:-:S06]  /*0170*/  VIADD R8, R6, 0xffffffe ;  /* 0x0ffffffe06087836 */ /* 0x001fcc0000000000 */
[----:B------:R0:W1:Y:S02]  /*0180*/  F2I.FTZ.U32.TRUNC.NTZ R9, R8 ;  /* 0x0000000800097305 */ /* 0x000064000021f000 */
[----:B0-----:R-:W-:Y:S02]  /*0190*/  HFMA2 R8, -RZ, RZ, 0, 0 ;  /* 0x00000000ff087431 */ /* 0x001fe400000001ff */
[----:B-1----:R-:W-:-:S04]  /*01a0*/  IMAD.MOV R10, RZ, RZ, -R9 ;  /* 0x000000ffff0a7224 */ /* 0x002fc800078e0a09 */
[----:B------:R-:W-:Y:S01]  /*01b0*/  IMAD R13, R10, R11, RZ ;  /* 0x0000000b0a0d7224 */ /* 0x000fe200078e02ff */
[----:B------:R-:W-:-:S03]  /*01c0*/  IABS R10, R7 ;  /* 0x00000007000a7213 */ /* 0x000fc60000000000 */
[----:B------:R-:W-:-:S06]  /*01d0*/  IMAD.HI.U32 R9, R9, R13, R8 ;  /* 0x0000000d09097227 */ /* 0x000fcc00078e0008 */
[----:B------:R-:W-:-:S04]  /*01e0*/  IMAD.HI.U32 R9, R9, R10, RZ ;  /* 0x0000000a09097227 */ /* 0x000fc800078e00ff */
[----:B------:R-:W-:-:S04]  /*01f0*/  IMAD.MOV R9, RZ, RZ, -R9 ;  /* 0x000000ffff097224 */ /* 0x000fc800078e0a09 */
[----:B------:R-:W-:-:S05]  /*0200*/  IMAD R6, R11, R9, R10 ;  /* 0x000000090b067224 */ /* 0x000fca00078e020a */
[----:B------:R-:W-:-:S13]  /*0210*/  ISETP.GT.U32.AND P0, PT, R11, R6, PT ;  /* 0x000000060b00720c */ /* 0x000fda0003f04070 */
[----:B------:R-:W-:Y:S02]  /*0220*/  @!P0 IADD3 R6, PT, PT, R6, -R11, RZ ;  /* 0x8000000b06068210 */ /* 0x000fe40007ffe0ff */
[----:B------:R-:W-:Y:S02]  /*0230*/  ISETP.NE.AND P0, PT, R14, RZ, PT ;  /* 0x000000ff0e00720c */ /* 0x000fe40003f05270 */
[----:B------:R-:W-:-:S13]  /*0240*/  ISETP.GT.U32.AND P1, PT, R11, R6, PT ;  /* 0x000000060b00720c */ /* 0x000fda0003f24070 */
[----:B------:R-:W-:-:S05]  /*0250*/  @!P1 IMAD.IADD R6, R6, 0x1, -R11 ;  /* 0x0000000106069824 */ /* 0x000fca00078e0a0b */
[----:B------:R-:W-:Y:S02]  /*0260*/  @!P2 IADD3 R6, PT, PT, -R6, RZ, RZ ;  /* 0x000000ff0606a210 */ /* 0x000fe40007ffe1ff */
[----:B------:R-:W-:-:S04]  /*0270*/  @!P0 LOP3.LUT R6, RZ, R14, RZ, 0x33, !PT ;  /* 0x0000000eff068212 */ /* 0x000fc800078e33ff */
[----:B------:R-:W-:-:S13]  /*0280*/  ISETP.NE.AND P0, PT, R6, RZ, PT ;  /* 0x000000ff0600720c */ /* 0x000fda0003f05270 */
[----:B------:R-:W-:Y:S05]  /*0290*/  @P0 BRA `(.L_x_1) ;  /* 0x0000000000140947 */ /* 0x000fea0003800000 */
[----:B---3--:R-:W-:-:S06]  /*02a0*/  IMAD.WIDE R8, R7, 0x8, R2 ;  /* 0x0000000807087825 */ /* 0x008fcc00078e0202 */
[----:B--2---:R-:W2:Y:S01]  /*02b0*/  LDG.E.64 R8, desc[UR6][R8.64] ;  /* 0x0000000608087981 */ /* 0x004ea2000c1e1b00 */
[----:B------:R-:W-:Y:S01]  /*02c0*/  IMAD.WIDE R10, R7, 0x8, R4 ;  /* 0x00000008070a7825 */ /* 0x000fe200078e0204 */
[----:B--2---:R-:W-:-:S07]  /*02d0*/  DADD R12, -RZ, |R8| ;  /* 0x00000000ff0c7229 */ /* 0x004fce0000000508 */
[----:B------:R1:W-:Y:S04]  /*02e0*/  STG.E.64 desc[UR6][R10.64], R12 ;  /* 0x0000000c0a007986 */ /* 0x0003e8000c101b06 */
.L_x_1:
[----:B0-2---:R-:W-:Y:S05]  /*02f0*/  BSYNC.RECONVERGENT B0 ;  /* 0x0000000000007941 */ /* 0x005fea0003800200 */
.L_x_0:
[----:B------:R-:W-:-:S05]  /*0300*/  IMAD.IADD R7, R0, 0x1, R7 ;  /* 0x0000000100077824 */ /* 0x000fca00078e0207 */
[----:B------:R-:W-:-:S13]  /*0310*/  ISETP.GE.AND P0, PT, R7, UR8, PT ;  /* 0x0000000807007c0c */ /* 0x000fda000bf06270 */
[----:B------:R-:W-:Y:S05]  /*0320*/  @!P0 BRA `(.L_x_2) ;  /* 0xfffffffc00748947 */ /* 0x000fea000383ffff */
[----:B------:R-:W-:Y:S05]  /*0330*/  EXIT ;  /* 0x000000000000794d */ /* 0x000fea0003800000 */
.L_x_3:
[----:B------:R-:W-:-:S00]  /*0340*/  BRA `(.L_x_3) ;  /* 0xfffffffc00fc7947 */ /* 0x000fc0000383ffff */
[----:B------:R-:W-:-:S00]  /*0350*/  NOP ;  /* 0x0000000000007918 */ /* 0x000fc00000000000 */
        /* <DEDUP_REMOVED lines=10> */
.L_x_4:


//--------------------- .nv.shared.reserved.0     --------------------------
	.section	.nv.shared.reserved.0,"aw",@nobits
	.weak		__nv_reservedSMEM_offset_0_alias
	.size		__nv_reservedSMEM_offset_0_alias, 0, 64
	.other		__nv_reservedSMEM_offset_0_alias,@"STO_CUDA_RESERVED_SHARED STV_DEFAULT"
__nv_reservedSMEM_offset_0_alias:
	.zero		0
	.zero		64


//--------------------- .nv.constant0.abs_strided_double --------------------------
	.section	.nv.constant0.abs_strided_double,"a",@progbits
	.sectionflags	@""
	.align	4
.nv.constant0.abs_strided_double:
	.zero		928


//--------------------- SYMBOLS --------------------------

	.type		.nv.reservedSmem.offset0,@object
	.size		.nv.reservedSmem.offset0,0x4
